//
// Generated by NVIDIA NVVM Compiler
//
// Compiler Build ID: CL-36424714
// Cuda compilation tools, release 13.0, V13.0.88
// Based on NVVM 20.0.0
//

.version 9.0
.target sm_100
.address_size 64

	// .globl	_Z10kernel_minPfS_Pi
.extern .func  (.param .b32 func_retval0) vprintf
(
	.param .b64 vprintf_param_0,
	.param .b64 vprintf_param_1
)
;
// _ZZ10kernel_minPfS_PiE5sdata has been demoted
.global .align 1 .b8 $str[11] = {116, 105, 100, 32, 61, 32, 37, 100, 32, 10};
.global .align 1 .b8 $str$1[10] = {105, 100, 32, 61, 32, 37, 100, 32, 10};
.global .align 1 .b8 $str$2[12] = {110, 100, 101, 120, 32, 61, 32, 37, 100, 32, 10};
.global .align 1 .b8 $str$3[11] = {109, 105, 110, 32, 61, 32, 37, 102, 32, 10};
.global .align 1 .b8 $str$4[10] = {105, 100, 32, 61, 32, 37, 102, 32, 10};

.visible .entry _Z10kernel_minPfS_Pi(
	.param .u64 .ptr .align 1 _Z10kernel_minPfS_Pi_param_0,
	.param .u64 .ptr .align 1 _Z10kernel_minPfS_Pi_param_1,
	.param .u64 .ptr .align 1 _Z10kernel_minPfS_Pi_param_2
)
{
	.local .align 8 .b8 	__local_depot0[8];
	.reg .b64 	%SP;
	.reg .b64 	%SPL;
	.reg .pred 	%p<14>;
	.reg .b32 	%r<44>;
	.reg .b32 	%f<3>;
	.reg .b64 	%rd<35>;
	// demoted variable
	.shared .align 4 .b8 _ZZ10kernel_minPfS_PiE5sdata[484];
	mov.u64 	%SPL, __local_depot0;
	cvta.local.u64 	%SP, %SPL;
	ld.param.u64 	%rd4, [_Z10kernel_minPfS_Pi_param_0];
	ld.param.u64 	%rd2, [_Z10kernel_minPfS_Pi_param_1];
	ld.param.u64 	%rd3, [_Z10kernel_minPfS_Pi_param_2];
	cvta.to.global.u64 	%rd5, %rd4;
	add.u64 	%rd6, %SP, 0;
	add.u64 	%rd1, %SPL, 0;
	mov.u32 	%r1, %tid.x;
	mov.u32 	%r2, %ctaid.x;
	mov.u32 	%r11, %ntid.x;
	mad.lo.s32 	%r3, %r2, %r11, %r1;
	mul.wide.u32 	%rd7, %r3, 4;
	add.s64 	%rd8, %rd5, %rd7;
	ld.global.f32 	%f1, [%rd8];
	cvt.rzi.s32.f32 	%r12, %f1;
	shl.b32 	%r13, %r1, 2;
	mov.u32 	%r14, _ZZ10kernel_minPfS_PiE5sdata;
	add.s32 	%r4, %r14, %r13;
	st.shared.u32 	[%r4], %r12;
	st.local.u32 	[%rd1], %r1;
	mov.u64 	%rd9, $str;
	cvta.global.u64 	%rd10, %rd9;
	{ // callseq 0, 0
	.param .b64 param0;
	st.param.b64 	[param0], %rd10;
	.param .b64 param1;
	st.param.b64 	[param1], %rd6;
	.param .b32 retval0;
	call.uni (retval0), 
	vprintf, 
	(
	param0, 
	param1
	);
	ld.param.b32 	%r15, [retval0];
	} // callseq 0
	st.local.u32 	[%rd1], %r3;
	mov.u64 	%rd11, $str$1;
	cvta.global.u64 	%rd12, %rd11;
	{ // callseq 1, 0
	.param .b64 param0;
	st.param.b64 	[param0], %rd12;
	.param .b64 param1;
	st.param.b64 	[param1], %rd6;
	.param .b32 retval0;
	call.uni (retval0), 
	vprintf, 
	(
	param0, 
	param1
	);
	ld.param.b32 	%r17, [retval0];
	} // callseq 1
	bar.sync 	0;
	setp.gt.u32 	%p1, %r1, 59;
	@%p1 bra 	$L__BB0_3;
	ld.shared.u32 	%r19, [%r4];
	ld.shared.u32 	%r5, [%r4+240];
	setp.le.s32 	%p2, %r19, %r5;
	@%p2 bra 	$L__BB0_3;
	add.s32 	%r20, %r1, 60;
	st.shared.u32 	[%r4], %r5;
	st.local.u32 	[%rd1], %r20;
	mov.u64 	%rd13, $str$2;
	cvta.global.u64 	%rd14, %rd13;
	{ // callseq 2, 0
	.param .b64 param0;
	st.param.b64 	[param0], %rd14;
	.param .b64 param1;
	st.param.b64 	[param1], %rd6;
	.param .b32 retval0;
	call.uni (retval0), 
	vprintf, 
	(
	param0, 
	param1
	);
	ld.param.b32 	%r21, [retval0];
	} // callseq 2
$L__BB0_3:
	bar.sync 	0;
	setp.gt.u32 	%p3, %r1, 29;
	@%p3 bra 	$L__BB0_6;
	ld.shared.u32 	%r23, [%r4];
	ld.shared.u32 	%r6, [%r4+120];
	setp.le.s32 	%p4, %r23, %r6;
	@%p4 bra 	$L__BB0_6;
	add.s32 	%r24, %r1, 30;
	st.shared.u32 	[%r4], %r6;
	st.local.u32 	[%rd1], %r24;
	mov.u64 	%rd16, $str$2;
	cvta.global.u64 	%rd17, %rd16;
	{ // callseq 3, 0
	.param .b64 param0;
	st.param.b64 	[param0], %rd17;
	.param .b64 param1;
	st.param.b64 	[param1], %rd6;
	.param .b32 retval0;
	call.uni (retval0), 
	vprintf, 
	(
	param0, 
	param1
	);
	ld.param.b32 	%r25, [retval0];
	} // callseq 3
$L__BB0_6:
	bar.sync 	0;
	setp.gt.u32 	%p5, %r1, 14;
	@%p5 bra 	$L__BB0_9;
	ld.shared.u32 	%r27, [%r4];
	ld.shared.u32 	%r7, [%r4+60];
	setp.le.s32 	%p6, %r27, %r7;
	@%p6 bra 	$L__BB0_9;
	add.s32 	%r28, %r1, 15;
	st.shared.u32 	[%r4], %r7;
	st.local.u32 	[%rd1], %r28;
	mov.u64 	%rd19, $str$2;
	cvta.global.u64 	%rd20, %rd19;
	{ // callseq 4, 0
	.param .b64 param0;
	st.param.b64 	[param0], %rd20;
	.param .b64 param1;
	st.param.b64 	[param1], %rd6;
	.param .b32 retval0;
	call.uni (retval0), 
	vprintf, 
	(
	param0, 
	param1
	);
	ld.param.b32 	%r29, [retval0];
	} // callseq 4
$L__BB0_9:
	bar.sync 	0;
	setp.gt.u32 	%p7, %r1, 6;
	@%p7 bra 	$L__BB0_12;
	ld.shared.u32 	%r31, [%r4];
	ld.shared.u32 	%r8, [%r4+28];
	setp.le.s32 	%p8, %r31, %r8;
	@%p8 bra 	$L__BB0_12;
	add.s32 	%r32, %r1, 7;
	st.shared.u32 	[%r4], %r8;
	st.local.u32 	[%rd1], %r32;
	mov.u64 	%rd22, $str$2;
	cvta.global.u64 	%rd23, %rd22;
	{ // callseq 5, 0
	.param .b64 param0;
	st.param.b64 	[param0], %rd23;
	.param .b64 param1;
	st.param.b64 	[param1], %rd6;
	.param .b32 retval0;
	call.uni (retval0), 
	vprintf, 
	(
	param0, 
	param1
	);
	ld.param.b32 	%r33, [retval0];
	} // callseq 5
$L__BB0_12:
	bar.sync 	0;
	setp.gt.u32 	%p9, %r1, 2;
	@%p9 bra 	$L__BB0_15;
	ld.shared.u32 	%r35, [%r4];
	ld.shared.u32 	%r9, [%r4+12];
	setp.le.s32 	%p10, %r35, %r9;
	@%p10 bra 	$L__BB0_15;
	add.s32 	%r36, %r1, 3;
	st.shared.u32 	[%r4], %r9;
	st.local.u32 	[%rd1], %r36;
	mov.u64 	%rd25, $str$2;
	cvta.global.u64 	%rd26, %rd25;
	{ // callseq 6, 0
	.param .b64 param0;
	st.param.b64 	[param0], %rd26;
	.param .b64 param1;
	st.param.b64 	[param1], %rd6;
	.param .b32 retval0;
	call.uni (retval0), 
	vprintf, 
	(
	param0, 
	param1
	);
	ld.param.b32 	%r37, [retval0];
	} // callseq 6
$L__BB0_15:
	bar.sync 	0;
	setp.ne.s32 	%p11, %r1, 0;
	@%p11 bra 	$L__BB0_18;
	ld.shared.u32 	%r39, [%r4];
	ld.shared.u32 	%r10, [_ZZ10kernel_minPfS_PiE5sdata+4];
	setp.le.s32 	%p12, %r39, %r10;
	@%p12 bra 	$L__BB0_18;
	st.shared.u32 	[%r4], %r10;
	mov.b32 	%r40, 1;
	st.local.u32 	[%rd1], %r40;
	mov.u64 	%rd28, $str$2;
	cvta.global.u64 	%rd29, %rd28;
	{ // callseq 7, 0
	.param .b64 param0;
	st.param.b64 	[param0], %rd29;
	.param .b64 param1;
	st.param.b64 	[param1], %rd6;
	.param .b32 retval0;
	call.uni (retval0), 
	vprintf, 
	(
	param0, 
	param1
	);
	ld.param.b32 	%r41, [retval0];
	} // callseq 7
$L__BB0_18:
	setp.ne.s32 	%p13, %r1, 0;
	bar.sync 	0;
	@%p13 bra 	$L__BB0_20;
	ld.shared.u32 	%r43, [_ZZ10kernel_minPfS_PiE5sdata];
	cvt.rn.f32.s32 	%f2, %r43;
	cvta.to.global.u64 	%rd31, %rd2;
	mul.wide.u32 	%rd32, %r2, 4;
	add.s64 	%rd33, %rd31, %rd32;
	st.global.f32 	[%rd33], %f2;
	cvta.to.global.u64 	%rd34, %rd3;
	st.global.u32 	[%rd34], %r3;
$L__BB0_20:
	ret;

}
	// .globl	_Z6argmaxPfPi
.visible .entry _Z6argmaxPfPi(
	.param .u64 .ptr .align 1 _Z6argmaxPfPi_param_0,
	.param .u64 .ptr .align 1 _Z6argmaxPfPi_param_1
)
{
	.local .align 8 .b8 	__local_depot1[8];
	.reg .b64 	%SP;
	.reg .b64 	%SPL;
	.reg .pred 	%p<2>;
	.reg .b32 	%r<10>;
	.reg .b32 	%f<4>;
	.reg .b64 	%rd<13>;
	.reg .b64 	%fd<2>;

	mov.u64 	%SPL, __local_depot1;
	cvta.local.u64 	%SP, %SPL;
	ld.param.u64 	%rd3, [_Z6argmaxPfPi_param_0];
	ld.param.u64 	%rd4, [_Z6argmaxPfPi_param_1];
	cvta.to.global.u64 	%rd1, %rd4;
	cvta.to.global.u64 	%rd5, %rd3;
	mov.u32 	%r2, %ctaid.x;
	mov.u32 	%r3, %ntid.x;
	mov.u32 	%r4, %tid.x;
	mad.lo.s32 	%r1, %r2, %r3, %r4;
	mul.wide.u32 	%rd6, %r1, 4;
	add.s64 	%rd2, %rd5, %rd6;
	ld.global.f32 	%f1, [%rd2];
	ld.global.u32 	%r5, [%rd1];
	cvt.rn.f32.s32 	%f2, %r5;
	setp.geu.f32 	%p1, %f1, %f2;
	@%p1 bra 	$L__BB1_2;
	add.u64 	%rd7, %SP, 0;
	add.u64 	%rd8, %SPL, 0;
	st.global.u32 	[%rd1], %r1;
	ld.global.f32 	%f3, [%rd2];
	cvt.f64.f32 	%fd1, %f3;
	st.local.f64 	[%rd8], %fd1;
	mov.u64 	%rd9, $str$3;
	cvta.global.u64 	%rd10, %rd9;
	{ // callseq 8, 0
	.param .b64 param0;
	st.param.b64 	[param0], %rd10;
	.param .b64 param1;
	st.param.b64 	[param1], %rd7;
	.param .b32 retval0;
	call.uni (retval0), 
	vprintf, 
	(
	param0, 
	param1
	);
	ld.param.b32 	%r6, [retval0];
	} // callseq 8
	st.local.u32 	[%rd8], %r1;
	mov.u64 	%rd11, $str$4;
	cvta.global.u64 	%rd12, %rd11;
	{ // callseq 9, 0
	.param .b64 param0;
	st.param.b64 	[param0], %rd12;
	.param .b64 param1;
	st.param.b64 	[param1], %rd7;
	.param .b32 retval0;
	call.uni (retval0), 
	vprintf, 
	(
	param0, 
	param1
	);
	ld.param.b32 	%r8, [retval0];
	} // callseq 9
$L__BB1_2:
	ret;

}


// ===== COMPILED SASS (sm_100) =====

	.target	sm_100

	.elftype	@"ET_EXEC"


//--------------------- .note.nv.tkinfo           --------------------------
	.section	.note.nv.tkinfo,"",@"SHT_NOTE"
	.sectionflags	@"SHF_NOTE_NV_TKINFO"
	.tkinfo
        /*0018*/ 	.word	0x00000002
        /*0030*/ 	.string	""
        /*0030*/ 	.string	"ptxas"
        /*0030*/ 	.string	"Cuda compilation tools, release 13.0, V13.0.88"
        /*0030*/ 	.string	"Build cuda_13.0.r13.0/compiler.36424714_0"
        /*0030*/ 	.string	"-arch sm_100 -m 64 "



//--------------------- .note.nv.cuinfo           --------------------------
	.section	.note.nv.cuinfo,"",@"SHT_NOTE"
	.sectionflags	@"SHF_NOTE_NV_CUINFO"
        /*0018*/ 	.short	0x0002
        /*001a*/ 	.short	0x0064
        /*001c*/ 	.short	0x0082
	.zero		2


//--------------------- .nv.info                  --------------------------
	.section	.nv.info,"",@"SHT_CUDA_INFO"
	.align	4


	//----- nvinfo : EIATTR_REGCOUNT
	.align		4
        /*0000*/ 	.byte	0x04, 0x2f
        /*0002*/ 	.short	(.L_6 - .L_5)
	.align		4
.L_5:
        /*0004*/ 	.word	index@(_Z10kernel_minPfS_Pi)
        /*0008*/ 	.word	0x0000001c


	//----- nvinfo : EIATTR_FRAME_SIZE
	.align		4
.L_6:
        /*000c*/ 	.byte	0x04, 0x11
        /*000e*/ 	.short	(.L_8 - .L_7)
	.align		4
.L_7:
        /*0010*/ 	.word	index@(_Z10kernel_minPfS_Pi)
        /*0014*/ 	.word	0x00000008


	//----- nvinfo : EIATTR_REGCOUNT
	.align		4
.L_8:
        /*0018*/ 	.byte	0x04, 0x2f
        /*001a*/ 	.short	(.L_10 - .L_9)
	.align		4
.L_9:
        /*001c*/ 	.word	index@(_Z6argmaxPfPi)
        /*0020*/ 	.word	0x00000018


	//----- nvinfo : EIATTR_FRAME_SIZE
	.align		4
.L_10:
        /*0024*/ 	.byte	0x04, 0x11
        /*0026*/ 	.short	(.L_12 - .L_11)
	.align		4
.L_11:
        /*0028*/ 	.word	index@(_Z6argmaxPfPi)
        /*002c*/ 	.word	0x00000008


	//----- nvinfo : EIATTR_MIN_STACK_SIZE
	.align		4
.L_12:
        /*0030*/ 	.byte	0x04, 0x12
        /*0032*/ 	.short	(.L_14 - .L_13)
	.align		4
.L_13:
        /*0034*/ 	.word	index@(_Z6argmaxPfPi)
        /*0038*/ 	.word	0x00000008


	//----- nvinfo : EIATTR_MIN_STACK_SIZE
	.align		4
.L_14:
        /*003c*/ 	.byte	0x04, 0x12
        /*003e*/ 	.short	(.L_16 - .L_15)
	.align		4
.L_15:
        /*0040*/ 	.word	index@(_Z10kernel_minPfS_Pi)
        /*0044*/ 	.word	0x00000008
.L_16:


//--------------------- .nv.compat                --------------------------
	.section	.nv.compat,"",@"SHT_CUDA_COMPAT_INFO"
	.align	4
        /*0000*/ 	.byte	0x02, 0x09, 0x00, 0x00, 0x02, 0x02, 0x01, 0x00, 0x02, 0x05, 0x05, 0x00, 0x03, 0x07, 0x01, 0x01
        /*0010*/ 	.byte	0x02, 0x03, 0x00, 0x00, 0x02, 0x06, 0x01, 0x00, 0x04, 0x0b, 0x08, 0x00, 0x09, 0x00, 0x00, 0x00
        /*0020*/ 	.byte	0x00, 0x00, 0x00, 0x00


//--------------------- .nv.info._Z6argmaxPfPi    --------------------------
	.section	.nv.info._Z6argmaxPfPi,"",@"SHT_CUDA_INFO"
	.sectionflags	@""
	.align	4


	//----- nvinfo : EIATTR_CUDA_API_VERSION
	.align		4
        /*0000*/ 	.byte	0x04, 0x37
        /*0002*/ 	.short	(.L_18 - .L_17)
.L_17:
        /*0004*/ 	.word	0x00000082


	//----- nvinfo : EIATTR_KPARAM_INFO
	.align		4
.L_18:
        /*0008*/ 	.byte	0x04, 0x17
        /*000a*/ 	.short	(.L_20 - .L_19)
.L_19:
        /*000c*/ 	.word	0x00000000
        /*0010*/ 	.short	0x0001
        /*0012*/ 	.short	0x0008
        /*0014*/ 	.byte	0x00, 0xf5, 0x21, 0x00


	//----- nvinfo : EIATTR_KPARAM_INFO
	.align		4
.L_20:
        /*0018*/ 	.byte	0x04, 0x17
        /*001a*/ 	.short	(.L_22 - .L_21)
.L_21:
        /*001c*/ 	.word	0x00000000
        /*0020*/ 	.short	0x0000
        /*0022*/ 	.short	0x0000
        /*0024*/ 	.byte	0x00, 0xf5, 0x21, 0x00


	//----- nvinfo : EIATTR_SPARSE_MMA_MASK
	.align		4
.L_22:
        /*0028*/ 	.byte	0x03, 0x50
        /*002a*/ 	.short	0x0000


	//----- nvinfo : EIATTR_MAXREG_COUNT
	.align		4
        /*002c*/ 	.byte	0x03, 0x1b
        /*002e*/ 	.short	0x00ff


	//----- nvinfo : EIATTR_EXTERNS
	.align		4
        /*0030*/ 	.byte	0x04, 0x0f
        /*0032*/ 	.short	(.L_24 - .L_23)


	//   ....[0]....
	.align		4
.L_23:
        /*0034*/ 	.word	index@(vprintf)


	//----- nvinfo : EIATTR_MERCURY_ISA_VERSION
	.align		4
.L_24:
        /*0038*/ 	.byte	0x03, 0x5f
        /*003a*/ 	.short	0x0101


	//----- nvinfo : EIATTR_VRC_CTA_INIT_COUNT
	.align		4
        /*003c*/ 	.byte	0x02, 0x4a
	.zero		1
	.zero		1


	//----- nvinfo : EIATTR_SYSCALL_OFFSETS
	.align		4
        /*0040*/ 	.byte	0x04, 0x46
        /*0042*/ 	.short	(.L_26 - .L_25)


	//   ....[0]....
.L_25:
        /*0044*/ 	.word	0x000001f0


	//   ....[1]....
        /*0048*/ 	.word	0x00000280


	//----- nvinfo : EIATTR_EXIT_INSTR_OFFSETS
	.align		4
.L_26:
        /*004c*/ 	.byte	0x04, 0x1c
        /*004e*/ 	.short	(.L_28 - .L_27)


	//   ....[0]....
.L_27:
        /*0050*/ 	.word	0x00000120


	//   ....[1]....
        /*0054*/ 	.word	0x00000290


	//----- nvinfo : EIATTR_CRS_STACK_SIZE
	.align		4
.L_28:
        /*0058*/ 	.byte	0x04, 0x1e
        /*005a*/ 	.short	(.L_30 - .L_29)
.L_29:
        /*005c*/ 	.word	0x00000000


	//----- nvinfo : EIATTR_CBANK_PARAM_SIZE
	.align		4
.L_30:
        /*0060*/ 	.byte	0x03, 0x19
        /*0062*/ 	.short	0x0010


	//----- nvinfo : EIATTR_PARAM_CBANK
	.align		4
        /*0064*/ 	.byte	0x04, 0x0a
        /*0066*/ 	.short	(.L_32 - .L_31)
	.align		4
.L_31:
        /*0068*/ 	.word	index@(.nv.constant0._Z6argmaxPfPi)
        /*006c*/ 	.short	0x0380
        /*006e*/ 	.short	0x0010


	//----- nvinfo : EIATTR_SW_WAR
	.align		4
.L_32:
        /*0070*/ 	.byte	0x04, 0x36
        /*0072*/ 	.short	(.L_34 - .L_33)
.L_33:
        /*0074*/ 	.word	0x00000008
.L_34:


//--------------------- .nv.info._Z10kernel_minPfS_Pi --------------------------
	.section	.nv.info._Z10kernel_minPfS_Pi,"",@"SHT_CUDA_INFO"
	.sectionflags	@""
	.align	4


	//----- nvinfo : EIATTR_CUDA_API_VERSION
	.align		4
        /*0000*/ 	.byte	0x04, 0x37
        /*0002*/ 	.short	(.L_36 - .L_35)
.L_35:
        /*0004*/ 	.word	0x00000082


	//----- nvinfo : EIATTR_KPARAM_INFO
	.align		4
.L_36:
        /*0008*/ 	.byte	0x04, 0x17
        /*000a*/ 	.short	(.L_38 - .L_37)
.L_37:
        /*000c*/ 	.word	0x00000000
        /*0010*/ 	.short	0x0002
        /*0012*/ 	.short	0x0010
        /*0014*/ 	.byte	0x00, 0xf5, 0x21, 0x00


	//----- nvinfo : EIATTR_KPARAM_INFO
	.align		4
.L_38:
        /*0018*/ 	.byte	0x04, 0x17
        /*001a*/ 	.short	(.L_40 - .L_39)
.L_39:
        /*001c*/ 	.word	0x00000000
        /*0020*/ 	.short	0x0001
        /*0022*/ 	.short	0x0008
        /*0024*/ 	.byte	0x00, 0xf5, 0x21, 0x00


	//----- nvinfo : EIATTR_KPARAM_INFO
	.align		4
.L_40:
        /*0028*/ 	.byte	0x04, 0x17
        /*002a*/ 	.short	(.L_42 - .L_41)
.L_41:
        /*002c*/ 	.word	0x00000000
        /*0030*/ 	.short	0x0000
        /*0032*/ 	.short	0x0000
        /*0034*/ 	.byte	0x00, 0xf5, 0x21, 0x00


	//----- nvinfo : EIATTR_SPARSE_MMA_MASK
	.align		4
.L_42:
        /*0038*/ 	.byte	0x03, 0x50
        /*003a*/ 	.short	0x0000


	//----- nvinfo : EIATTR_MAXREG_COUNT
	.align		4
        /*003c*/ 	.byte	0x03, 0x1b
        /*003e*/ 	.short	0x00ff


	//----- nvinfo : EIATTR_NUM_BARRIERS
	.align		4
        /*0040*/ 	.byte	0x02, 0x4c
        /*0042*/ 	.byte	0x01
	.zero		1


	//----- nvinfo : EIATTR_EXTERNS
	.align		4
        /*0044*/ 	.byte	0x04, 0x0f
        /*0046*/ 	.short	(.L_44 - .L_43)


	//   ....[0]....
	.align		4
.L_43:
        /*0048*/ 	.word	index@(vprintf)


	//----- nvinfo : EIATTR_MERCURY_ISA_VERSION
	.align		4
.L_44:
        /*004c*/ 	.byte	0x03, 0x5f
        /*004e*/ 	.short	0x0101


	//----- nvinfo : EIATTR_VRC_CTA_INIT_COUNT
	.align		4
        /*0050*/ 	.byte	0x02, 0x4a
	.zero		1
	.zero		1


	//----- nvinfo : EIATTR_SYSCALL_OFFSETS
	.align		4
        /*0054*/ 	.byte	0x04, 0x46
        /*0056*/ 	.short	(.L_46 - .L_45)


	//   ....[0]....
.L_45:
        /*0058*/ 	.word	0x000001d0


	//   ....[1]....
        /*005c*/ 	.word	0x00000260


	//   ....[2]....
        /*0060*/ 	.word	0x00000390


	//   ....[3]....
        /*0064*/ 	.word	0x000004d0


	//   ....[4]....
        /*0068*/ 	.word	0x00000610


	//   ....[5]....
        /*006c*/ 	.word	0x00000750


	//   ....[6]....
        /*0070*/ 	.word	0x00000890


	//   ....[7]....
        /*0074*/ 	.word	0x00000a00


	//----- nvinfo : EIATTR_EXIT_INSTR_OFFSETS
	.align		4
.L_46:
        /*0078*/ 	.byte	0x04, 0x1c
        /*007a*/ 	.short	(.L_48 - .L_47)


	//   ....[0]....
.L_47:
        /*007c*/ 	.word	0x00000a40


	//   ....[1]....
        /*0080*/ 	.word	0x00000af0


	//----- nvinfo : EIATTR_CRS_STACK_SIZE
	.align		4
.L_48:
        /*0084*/ 	.byte	0x04, 0x1e
        /*0086*/ 	.short	(.L_50 - .L_49)
.L_49:
        /*0088*/ 	.word	0x00000000


	//----- nvinfo : EIATTR_CBANK_PARAM_SIZE
	.align		4
.L_50:
        /*008c*/ 	.byte	0x03, 0x19
        /*008e*/ 	.short	0x0018


	//----- nvinfo : EIATTR_PARAM_CBANK
	.align		4
        /*0090*/ 	.byte	0x04, 0x0a
        /*0092*/ 	.short	(.L_52 - .L_51)
	.align		4
.L_51:
        /*0094*/ 	.word	index@(.nv.constant0._Z10kernel_minPfS_Pi)
        /*0098*/ 	.short	0x0380
        /*009a*/ 	.short	0x0018


	//----- nvinfo : EIATTR_SW_WAR
	.align		4
.L_52:
        /*009c*/ 	.byte	0x04, 0x36
        /*009e*/ 	.short	(.L_54 - .L_53)
.L_53:
        /*00a0*/ 	.word	0x00000008
.L_54:


//--------------------- .nv.callgraph             --------------------------
	.section	.nv.callgraph,"",@"SHT_CUDA_CALLGRAPH"
	.align	4
	.sectionentsize	8
	.align		4
        /*0000*/ 	.word	0x00000000
	.align		4
        /*0004*/ 	.word	0xffffffff
	.align		4
        /*0008*/ 	.word	index@(_Z6argmaxPfPi)
	.align		4
        /*000c*/ 	.word	index@(vprintf)
	.align		4
        /*0010*/ 	.word	index@(_Z10kernel_minPfS_Pi)
	.align		4
        /*0014*/ 	.word	index@(vprintf)
	.align		4
        /*0018*/ 	.word	0x00000000
	.align		4
        /*001c*/ 	.word	0xfffffffe
	.align		4
        /*0020*/ 	.word	0x00000000
	.align		4
        /*0024*/ 	.word	0xfffffffd
	.align		4
        /*0028*/ 	.word	0x00000000
	.align		4
        /*002c*/ 	.word	0xfffffffc


//--------------------- .nv.constant4             --------------------------
	.section	.nv.constant4,"a",@progbits
	.align	8
	.align		8
.nv.constant4:
        /*0000*/ 	.dword	vprintf
	.align		8
        /*0008*/ 	.dword	$str
	.align		8
        /*0010*/ 	.dword	$str$1
	.align		8
        /*0018*/ 	.dword	$str$2
	.align		8
        /*0020*/ 	.dword	$str$3
	.align		8
        /*0028*/ 	.dword	$str$4


//--------------------- .text._Z6argmaxPfPi       --------------------------
	.section	.text._Z6argmaxPfPi,"ax",@progbits
	.align	128
        .global         _Z6argmaxPfPi
        .type           _Z6argmaxPfPi,@function
        .size           _Z6argmaxPfPi,(.L_x_12 - _Z6argmaxPfPi)
        .other          _Z6argmaxPfPi,@"STO_CUDA_ENTRY STV_DEFAULT"
_Z6argmaxPfPi:
.text._Z6argmaxPfPi:
[----:B------:R-:W0:Y:S01]  /*0000*/  LDC R1, c[0x0][0x37c] ;  /* 0x0000df00ff017b82 */ /* 0x000e220000000800 */
[----:B------:R-:W1:Y:S01]  /*0010*/  S2R R3, SR_TID.X ;  /* 0x0000000000037919 */ /* 0x000e620000002100 */
[----:B------:R-:W2:Y:S06]  /*0020*/  LDCU UR7, c[0x0][0x2fc] ;  /* 0x00005f80ff0777ac */ /* 0x000eac0008000800 */
[----:B------:R-:W1:Y:S01]  /*0030*/  S2UR UR6, SR_CTAID.X ;  /* 0x00000000000679c3 */ /* 0x000e620000002500 */
[----:B0-----:R-:W-:Y:S01]  /*0040*/  VIADD R1, R1, 0xfffffff8 ;  /* 0xfffffff801017836 */ /* 0x001fe20000000000 */
[----:B------:R-:W0:Y:S06]  /*0050*/  LDCU.64 UR4, c[0x0][0x358] ;  /* 0x00006b00ff0477ac */ /* 0x000e2c0008000a00 */
[----:B------:R-:W1:Y:S08]  /*0060*/  LDC R18, c[0x0][0x360] ;  /* 0x0000d800ff127b82 */ /* 0x000e700000000800 */
[----:B------:R-:W3:Y:S08]  /*0070*/  LDC.64 R8, c[0x0][0x380] ;  /* 0x0000e000ff087b82 */ /* 0x000ef00000000a00 */
[----:B------:R-:W4:Y:S01]  /*0080*/  LDC.64 R10, c[0x0][0x388] ;  /* 0x0000e200ff0a7b82 */ /* 0x000f220000000a00 */
[----:B-1----:R-:W-:-:S04]  /*0090*/  IMAD R18, R18, UR6, R3 ;  /* 0x0000000612127c24 */ /* 0x002fc8000f8e0203 */
[----:B---3--:R-:W-:-:S05]  /*00a0*/  IMAD.WIDE.U32 R8, R18, 0x4, R8 ;  /* 0x0000000412087825 */ /* 0x008fca00078e0008 */
[----:B0-----:R-:W3:Y:S04]  /*00b0*/  LDG.E R0, desc[UR4][R8.64] ;  /* 0x0000000408007981 */ /* 0x001ee8000c1e1900 */
[----:B----4-:R-:W4:Y:S01]  /*00c0*/  LDG.E R2, desc[UR4][R10.64] ;  /* 0x000000040a027981 */ /* 0x010f22000c1e1900 */
[----:B------:R-:W0:Y:S02]  /*00d0*/  LDCU UR6, c[0x0][0x2f8] ;  /* 0x00005f00ff0677ac */ /* 0x000e240008000800 */
[----:B0-----:R-:W-:Y:S02]  /*00e0*/  IADD3 R16, P1, PT, R1, UR6, RZ ;  /* 0x0000000601107c10 */ /* 0x001fe4000ff3e0ff */
[----:B----4-:R-:W-:-:S04]  /*00f0*/  I2FP.F32.S32 R3, R2 ;  /* 0x0000000200037245 */ /* 0x010fc80000201400 */
[----:B---3--:R-:W-:Y:S01]  /*0100*/  FSETP.GEU.AND P0, PT, R0, R3, PT ;  /* 0x000000030000720b */ /* 0x008fe20003f0e000 */
[----:B--2---:R-:W-:-:S12]  /*0110*/  IMAD.X R2, RZ, RZ, UR7, P1 ;  /* 0x00000007ff027e24 */ /* 0x004fd800088e06ff */
[----:B------:R-:W-:Y:S05]  /*0120*/  @P0 EXIT ;  /* 0x000000000000094d */ /* 0x000fea0003800000 */
[----:B------:R0:W-:Y:S04]  /*0130*/  STG.E desc[UR4][R10.64], R18 ;  /* 0x000000120a007986 */ /* 0x0001e8000c101904 */
[----:B------:R-:W2:Y:S01]  /*0140*/  LDG.E R8, desc[UR4][R8.64] ;  /* 0x0000000408087981 */ /* 0x000ea2000c1e1900 */
[----:B------:R-:W-:Y:S01]  /*0150*/  MOV R17, 0x0 ;  /* 0x0000000000117802 */ /* 0x000fe20000000f00 */
[----:B------:R-:W1:Y:S01]  /*0160*/  LDCU.64 UR4, c[0x4][0x20] ;  /* 0x01000400ff0477ac */ /* 0x000e620008000a00 */
[----:B------:R-:W-:Y:S01]  /*0170*/  IMAD.MOV.U32 R6, RZ, RZ, R16 ;  /* 0x000000ffff067224 */ /* 0x000fe200078e0010 */
[----:B------:R-:W-:Y:S01]  /*0180*/  MOV R7, R2 ;  /* 0x0000000200077202 */ /* 0x000fe20000000f00 */
[----:B------:R0:W3:Y:S01]  /*0190*/  LDC.64 R14, c[0x4][R17] ;  /* 0x01000000110e7b82 */ /* 0x0000e20000000a00 */
[----:B-1----:R-:W-:Y:S01]  /*01a0*/  MOV R4, UR4 ;  /* 0x0000000400047c02 */ /* 0x002fe20008000f00 */
[----:B------:R-:W-:Y:S01]  /*01b0*/  IMAD.U32 R5, RZ, RZ, UR5 ;  /* 0x00000005ff057e24 */ /* 0x000fe2000f8e00ff */
[----:B--2---:R-:W1:Y:S02]  /*01c0*/  F2F.F64.F32 R12, R8 ;  /* 0x00000008000c7310 */ /* 0x004e640000201800 */
[----:B-1-3--:R0:W-:Y:S04]  /*01d0*/  STL.64 [R1], R12 ;  /* 0x0000000c01007387 */ /* 0x00a1e80000100a00 */
[----:B------:R-:W-:-:S07]  /*01e0*/  LEPC R20, `(.L_x_0) ;  /* 0x000000001014794e */ /* 0x000fce0000000000 */
[----:B0-----:R-:W-:Y:S05]  /*01f0*/  CALL.ABS.NOINC R14 ;  /* 0x000000000e007343 */ /* 0x001fea0003c00000 */
.L_x_0:
[----:B------:R0:W-:Y:S01]  /*0200*/  STL [R1], R18 ;  /* 0x0000001201007387 */ /* 0x0001e20000100800 */
[----:B------:R0:W1:Y:S01]  /*0210*/  LDC.64 R8, c[0x4][R17] ;  /* 0x0100000011087b82 */ /* 0x0000620000000a00 */
[----:B------:R-:W2:Y:S01]  /*0220*/  LDCU.64 UR4, c[0x4][0x28] ;  /* 0x01000500ff0477ac */ /* 0x000ea20008000a00 */
[----:B------:R-:W-:Y:S01]  /*0230*/  IMAD.MOV.U32 R6, RZ, RZ, R16 ;  /* 0x000000ffff067224 */ /* 0x000fe200078e0010 */
[----:B------:R-:W-:Y:S01]  /*0240*/  MOV R7, R2 ;  /* 0x0000000200077202 */ /* 0x000fe20000000f00 */
[----:B--2---:R-:W-:Y:S01]  /*0250*/  IMAD.U32 R4, RZ, RZ, UR4 ;  /* 0x00000004ff047e24 */ /* 0x004fe2000f8e00ff */
[----:B0-----:R-:W-:-:S07]  /*0260*/  MOV R5, UR5 ;  /* 0x0000000500057c02 */ /* 0x001fce0008000f00 */
[----:B------:R-:W-:-:S07]  /*0270*/  LEPC R20, `(.L_x_1) ;  /* 0x000000001014794e */ /* 0x000fce0000000000 */
[----:B-1----:R-:W-:Y:S05]  /*0280*/  CALL.ABS.NOINC R8 ;  /* 0x0000000008007343 */ /* 0x002fea0003c00000 */
.L_x_1:
[----:B------:R-:W-:Y:S05]  /*0290*/  EXIT ;  /* 0x000000000000794d */ /* 0x000fea0003800000 */
.L_x_2:
[----:B------:R-:W-:-:S00]  /*02a0*/  BRA `(.L_x_2) ;  /* 0xfffffffc00fc7947 */ /* 0x000fc0000383ffff */
[----:B------:R-:W-:-:S00]  /*02b0*/  NOP ;  /* 0x0000000000007918 */ /* 0x000fc00000000000 */
        /* <DEDUP_REMOVED lines=12> */
.L_x_12:


//--------------------- .text._Z10kernel_minPfS_Pi --------------------------
	.section	.text._Z10kernel_minPfS_Pi,"ax",@progbits
	.align	128
        .global         _Z10kernel_minPfS_Pi
        .type           _Z10kernel_minPfS_Pi,@function
        .size           _Z10kernel_minPfS_Pi,(.L_x_13 - _Z10kernel_minPfS_Pi)
        .other          _Z10kernel_minPfS_Pi,@"STO_CUDA_ENTRY STV_DEFAULT"
_Z10kernel_minPfS_Pi:
.text._Z10kernel_minPfS_Pi:
[----:B------:R-:W0:Y:S01]  /*0000*/  LDC R1, c[0x0][0x37c] ;  /* 0x0000df00ff017b82 */ /* 0x000e220000000800 */
[----:B------:R-:W1:Y:S07]  /*0010*/  S2R R18, SR_TID.X ;  /* 0x0000000000127919 */ /* 0x000e6e0000002100 */
[----:B------:R-:W2:Y:S01]  /*0020*/  LDC.64 R2, c[0x0][0x380] ;  /* 0x0000e000ff027b82 */ /* 0x000ea20000000a00 */
[----:B------:R-:W3:Y:S01]  /*0030*/  LDCU UR6, c[0x0][0x2fc] ;  /* 0x00005f80ff0677ac */ /* 0x000ee20008000800 */
[----:B0-----:R-:W-:Y:S01]  /*0040*/  VIADD R1, R1, 0xfffffff8 ;  /* 0xfffffff801017836 */ /* 0x001fe20000000000 */
[----:B------:R-:W1:Y:S01]  /*0050*/  S2R R25, SR_CTAID.X ;  /* 0x0000000000197919 */ /* 0x000e620000002500 */
[----:B------:R-:W1:Y:S01]  /*0060*/  LDCU UR4, c[0x0][0x360] ;  /* 0x00006c00ff0477ac */ /* 0x000e620008000800 */
[----:B------:R-:W0:Y:S03]  /*0070*/  LDCU.64 UR36, c[0x0][0x358] ;  /* 0x00006b00ff2477ac */ /* 0x000e260008000a00 */
[----:B------:R-:W4:Y:S01]  /*0080*/  S2UR UR5, SR_CgaCtaId ;  /* 0x00000000000579c3 */ /* 0x000f220000008800 */
[----:B------:R-:W-:Y:S01]  /*0090*/  MOV R16, 0x0 ;  /* 0x0000000000107802 */ /* 0x000fe20000000f00 */
[----:B------:R-:W5:Y:S01]  /*00a0*/  LDCU.64 UR8, c[0x4][0x8] ;  /* 0x01000100ff0877ac */ /* 0x000f620008000a00 */
[----:B-1----:R-:W-:-:S04]  /*00b0*/  IMAD R22, R25, UR4, R18 ;  /* 0x0000000419167c24 */ /* 0x002fc8000f8e0212 */
[----:B--2---:R-:W-:-:S05]  /*00c0*/  IMAD.WIDE.U32 R2, R22, 0x4, R2 ;  /* 0x0000000416027825 */ /* 0x004fca00078e0002 */
[----:B0-----:R0:W2:Y:S01]  /*00d0*/  LDG.E R0, desc[UR36][R2.64] ;  /* 0x0000002402007981 */ /* 0x0010a2000c1e1900 */
[----:B------:R-:W-:Y:S01]  /*00e0*/  UMOV UR4, 0x400 ;  /* 0x0000040000047882 */ /* 0x000fe20000000000 */
[----:B-----5:R-:W-:Y:S01]  /*00f0*/  IMAD.U32 R4, RZ, RZ, UR8 ;  /* 0x00000008ff047e24 */ /* 0x020fe2000f8e00ff */
[----:B----4-:R-:W-:Y:S01]  /*0100*/  ULEA UR4, UR5, UR4, 0x18 ;  /* 0x0000000405047291 */ /* 0x010fe2000f8ec0ff */
[----:B------:R1:W-:Y:S01]  /*0110*/  STL [R1], R18 ;  /* 0x0000001201007387 */ /* 0x0003e20000100800 */
[----:B------:R-:W4:Y:S01]  /*0120*/  LDCU UR5, c[0x0][0x2f8] ;  /* 0x00005f00ff0577ac */ /* 0x000f220008000800 */
[----:B------:R-:W-:-:S03]  /*0130*/  IMAD.U32 R5, RZ, RZ, UR9 ;  /* 0x00000009ff057e24 */ /* 0x000fc6000f8e00ff */
[----:B------:R-:W-:Y:S01]  /*0140*/  LEA R17, R18, UR4, 0x2 ;  /* 0x0000000412117c11 */ /* 0x000fe2000f8e10ff */
[----:B0-----:R1:W0:Y:S01]  /*0150*/  LDC.64 R2, c[0x4][R16] ;  /* 0x0100000010027b82 */ /* 0x0012220000000a00 */
[----:B----4-:R-:W-:-:S05]  /*0160*/  IADD3 R23, P0, PT, R1, UR5, RZ ;  /* 0x0000000501177c10 */ /* 0x010fca000ff1e0ff */
[----:B---3--:R-:W-:Y:S02]  /*0170*/  IMAD.X R19, RZ, RZ, UR6, P0 ;  /* 0x00000006ff137e24 */ /* 0x008fe400080e06ff */
[----:B------:R-:W-:-:S03]  /*0180*/  IMAD.MOV.U32 R6, RZ, RZ, R23 ;  /* 0x000000ffff067224 */ /* 0x000fc600078e0017 */
[----:B------:R-:W-:Y:S01]  /*0190*/  MOV R7, R19 ;  /* 0x0000001300077202 */ /* 0x000fe20000000f00 */
[----:B--2---:R-:W2:Y:S02]  /*01a0*/  F2I.TRUNC.NTZ R0, R0 ;  /* 0x0000000000007305 */ /* 0x004ea4000020f100 */
[----:B0-2---:R1:W-:Y:S04]  /*01b0*/  STS [R17], R0 ;  /* 0x0000000011007388 */ /* 0x0053e80000000800 */
[----:B------:R-:W-:-:S07]  /*01c0*/  LEPC R20, `(.L_x_3) ;  /* 0x000000001014794e */ /* 0x000fce0000000000 */
[----:B-1----:R-:W-:Y:S05]  /*01d0*/  CALL.ABS.NOINC R2 ;  /* 0x0000000002007343 */ /* 0x002fea0003c00000 */
.L_x_3:
[----:B------:R0:W-:Y:S01]  /*01e0*/  STL [R1], R22 ;  /* 0x0000001601007387 */ /* 0x0001e20000100800 */
[----:B------:R0:W1:Y:S01]  /*01f0*/  LDC.64 R2, c[0x4][R16] ;  /* 0x0100000010027b82 */ /* 0x0000620000000a00 */
[----:B------:R-:W2:Y:S01]  /*0200*/  LDCU.64 UR4, c[0x4][0x10] ;  /* 0x01000200ff0477ac */ /* 0x000ea20008000a00 */
[----:B------:R-:W-:Y:S02]  /*0210*/  IMAD.MOV.U32 R6, RZ, RZ, R23 ;  /* 0x000000ffff067224 */ /* 0x000fe400078e0017 */
[----:B------:R-:W-:Y:S02]  /*0220*/  IMAD.MOV.U32 R7, RZ, RZ, R19 ;  /* 0x000000ffff077224 */ /* 0x000fe400078e0013 */
[----:B--2---:R-:W-:Y:S02]  /*0230*/  IMAD.U32 R4, RZ, RZ, UR4 ;  /* 0x00000004ff047e24 */ /* 0x004fe4000f8e00ff */
[----:B0-----:R-:W-:-:S07]  /*0240*/  IMAD.U32 R5, RZ, RZ, UR5 ;  /* 0x00000005ff057e24 */ /* 0x001fce000f8e00ff */
[----:B------:R-:W-:-:S07]  /*0250*/  LEPC R20, `(.L_x_4) ;  /* 0x000000001014794e */ /* 0x000fce0000000000 */
[----:B-1----:R-:W-:Y:S05]  /*0260*/  CALL.ABS.NOINC R2 ;  /* 0x0000000002007343 */ /* 0x002fea0003c00000 */
.L_x_4:
[----:B------:R-:W-:Y:S01]  /*0270*/  ISETP.GT.U32.AND P0, PT, R18, 0x3b, PT ;  /* 0x0000003b1200780c */ /* 0x000fe20003f04070 */
[----:B------:R-:W-:Y:S05]  /*0280*/  WARPSYNC.ALL ;  /* 0x0000000000007948 */ /* 0x000fea0003800000 */
[----:B------:R-:W-:Y:S07]  /*0290*/  BAR.SYNC.DEFER_BLOCKING 0x0 ;  /* 0x0000000000007b1d */ /* 0x000fee0000010000 */
[----:B------:R-:W-:Y:S05]  /*02a0*/  @P0 BRA `(.L_x_5) ;  /* 0x00000000003c0947 */ /* 0x000fea0003800000 */
[----:B------:R-:W-:Y:S04]  /*02b0*/  LDS R3, [R17] ;  /* 0x0000000011037984 */ /* 0x000fe80000000800 */
[----:B------:R-:W0:Y:S02]  /*02c0*/  LDS R0, [R17+0xf0] ;  /* 0x0000f00011007984 */ /* 0x000e240000000800 */
[----:B0-----:R-:W-:-:S13]  /*02d0*/  ISETP.GT.AND P0, PT, R3, R0, PT ;  /* 0x000000000300720c */ /* 0x001fda0003f04270 */
[----:B------:R-:W-:Y:S05]  /*02e0*/  @!P0 BRA `(.L_x_5) ;  /* 0x00000000002c8947 */ /* 0x000fea0003800000 */
[----:B------:R-:W-:Y:S01]  /*02f0*/  IADD3 R2, PT, PT, R18, 0x3c, RZ ;  /* 0x0000003c12027810 */ /* 0x000fe20007ffe0ff */
[----:B------:R0:W-:Y:S01]  /*0300*/  STS [R17], R0 ;  /* 0x0000000011007388 */ /* 0x0001e20000000800 */
[----:B------:R0:W1:Y:S01]  /*0310*/  LDC.64 R8, c[0x4][R16] ;  /* 0x0100000010087b82 */ /* 0x0000620000000a00 */
[----:B------:R-:W2:Y:S01]  /*0320*/  LDCU.64 UR4, c[0x4][0x18] ;  /* 0x01000300ff0477ac */ /* 0x000ea20008000a00 */
[----:B------:R-:W-:Y:S01]  /*0330*/  IMAD.MOV.U32 R6, RZ, RZ, R23 ;  /* 0x000000ffff067224 */ /* 0x000fe200078e0017 */
[----:B------:R0:W-:Y:S01]  /*0340*/  STL [R1], R2 ;  /* 0x0000000201007387 */ /* 0x0001e20000100800 */
[----:B------:R-:W-:Y:S02]  /*0350*/  IMAD.MOV.U32 R7, RZ, RZ, R19 ;  /* 0x000000ffff077224 */ /* 0x000fe400078e0013 */
[----:B--2---:R-:W-:Y:S02]  /*0360*/  IMAD.U32 R4, RZ, RZ, UR4 ;  /* 0x00000004ff047e24 */ /* 0x004fe4000f8e00ff */
[----:B0-----:R-:W-:-:S07]  /*0370*/  IMAD.U32 R5, RZ, RZ, UR5 ;  /* 0x00000005ff057e24 */ /* 0x001fce000f8e00ff */
[----:B------:R-:W-:-:S07]  /*0380*/  LEPC R20, `(.L_x_5) ;  /* 0x000000001014794e */ /* 0x000fce0000000000 */
[----:B-1----:R-:W-:Y:S05]  /*0390*/  CALL.ABS.NOINC R8 ;  /* 0x0000000008007343 */ /* 0x002fea0003c00000 */
.L_x_5:
        /* <DEDUP_REMOVED lines=10> */
[----:B------:R-:W-:Y:S01]  /*0440*/  MOV R3, 0x0 ;  /* 0x0000000000037802 */ /* 0x000fe20000000f00 */
[----:B------:R-:W1:Y:S01]  /*0450*/  LDCU.64 UR4, c[0x4][0x18] ;  /* 0x01000300ff0477ac */ /* 0x000e620008000a00 */
[----:B------:R-:W-:Y:S01]  /*0460*/  IMAD.MOV.U32 R6, RZ, RZ, R23 ;  /* 0x000000ffff067224 */ /* 0x000fe200078e0017 */
[----:B------:R0:W-:Y:S01]  /*0470*/  STL [R1], R2 ;  /* 0x0000000201007387 */ /* 0x0001e20000100800 */
[----:B------:R0:W2:Y:S01]  /*0480*/  LDC.64 R8, c[0x4][R3] ;  /* 0x0100000003087b82 */ /* 0x0000a20000000a00 */
[----:B------:R-:W-:Y:S02]  /*0490*/  IMAD.MOV.U32 R7, RZ, RZ, R19 ;  /* 0x000000ffff077224 */ /* 0x000fe400078e0013 */
[----:B-1----:R-:W-:Y:S02]  /*04a0*/  IMAD.U32 R4, RZ, RZ, UR4 ;  /* 0x00000004ff047e24 */ /* 0x002fe4000f8e00ff */
[----:B0-----:R-:W-:-:S07]  /*04b0*/  IMAD.U32 R5, RZ, RZ, UR5 ;  /* 0x00000005ff057e24 */ /* 0x001fce000f8e00ff */
[----:B------:R-:W-:-:S07]  /*04c0*/  LEPC R20, `(.L_x_6) ;  /* 0x000000001014794e */ /* 0x000fce0000000000 */
[----:B--2---:R-:W-:Y:S05]  /*04d0*/  CALL.ABS.NOINC R8 ;  /* 0x0000000008007343 */ /* 0x004fea0003c00000 */
.L_x_6:
        /* <DEDUP_REMOVED lines=20> */
.L_x_7:
        /* <DEDUP_REMOVED lines=15> */
[----:B------:R-:W-:Y:S01]  /*0710*/  MOV R7, R19 ;  /* 0x0000001300077202 */ /* 0x000fe20000000f00 */
[----:B-1----:R-:W-:Y:S02]  /*0720*/  IMAD.U32 R4, RZ, RZ, UR4 ;  /* 0x00000004ff047e24 */ /* 0x002fe4000f8e00ff */
[----:B0-----:R-:W-:-:S07]  /*0730*/  IMAD.U32 R5, RZ, RZ, UR5 ;  /* 0x00000005ff057e24 */ /* 0x001fce000f8e00ff */
[----:B------:R-:W-:-:S07]  /*0740*/  LEPC R20, `(.L_x_8) ;  /* 0x000000001014794e */ /* 0x000fce0000000000 */
[----:B--2---:R-:W-:Y:S05]  /*0750*/  CALL.ABS.NOINC R8 ;  /* 0x0000000008007343 */ /* 0x004fea0003c00000 */
.L_x_8:
        /* <DEDUP_REMOVED lines=8> */
[----:B------:R-:W-:Y:S01]  /*07e0*/  VIADD R2, R18, 0x3 ;  /* 0x0000000312027836 */ /* 0x000fe20000000000 */
[----:B------:R-:W-:Y:S01]  /*07f0*/  MOV R3, 0x0 ;  /* 0x0000000000037802 */ /* 0x000fe20000000f00 */
[----:B------:R0:W-:Y:S01]  /*0800*/  STS [R17], R0 ;  /* 0x0000000011007388 */ /* 0x0001e20000000800 */
[----:B------:R-:W1:Y:S01]  /*0810*/  LDCU.64 UR4, c[0x4][0x18] ;  /* 0x01000300ff0477ac */ /* 0x000e620008000a00 */
[----:B------:R-:W-:Y:S01]  /*0820*/  MOV R6, R23 ;  /* 0x0000001700067202 */ /* 0x000fe20000000f00 */
[----:B------:R0:W2:Y:S01]  /*0830*/  LDC.64 R8, c[0x4][R3] ;  /* 0x0100000003087b82 */ /* 0x0000a20000000a00 */
[----:B------:R0:W-:Y:S01]  /*0840*/  STL [R1], R2 ;  /* 0x0000000201007387 */ /* 0x0001e20000100800 */
[----:B------:R-:W-:Y:S02]  /*0850*/  IMAD.MOV.U32 R7, RZ, RZ, R19 ;  /* 0x000000ffff077224 */ /* 0x000fe400078e0013 */
[----:B-1----:R-:W-:Y:S02]  /*0860*/  IMAD.U32 R4, RZ, RZ, UR4 ;  /* 0x00000004ff047e24 */ /* 0x002fe4000f8e00ff */
[----:B0-----:R-:W-:-:S07]  /*0870*/  IMAD.U32 R5, RZ, RZ, UR5 ;  /* 0x00000005ff057e24 */ /* 0x001fce000f8e00ff */
[----:B------:R-:W-:-:S07]  /*0880*/  LEPC R20, `(.L_x_9) ;  /* 0x000000001014794e */ /* 0x000fce0000000000 */
[----:B--2---:R-:W-:Y:S05]  /*0890*/  CALL.ABS.NOINC R8 ;  /* 0x0000000008007343 */ /* 0x004fea0003c00000 */
.L_x_9:
[----:B------:R-:W-:Y:S01]  /*08a0*/  ISETP.NE.AND P0, PT, R18, RZ, PT ;  /* 0x000000ff1200720c */ /* 0x000fe20003f05270 */
[----:B------:R-:W-:Y:S05]  /*08b0*/  WARPSYNC.ALL ;  /* 0x0000000000007948 */ /* 0x000fea0003800000 */
[----:B------:R-:W-:Y:S07]  /*08c0*/  BAR.SYNC.DEFER_BLOCKING 0x0 ;  /* 0x0000000000007b1d */ /* 0x000fee0000010000 */
[----:B------:R-:W-:Y:S05]  /*08d0*/  @P0 BRA `(.L_x_10) ;  /* 0x00000000004c0947 */ /* 0x000fea0003800000 */
[----:B------:R-:W0:Y:S01]  /*08e0*/  S2UR UR5, SR_CgaCtaId ;  /* 0x00000000000579c3 */ /* 0x000e220000008800 */
[----:B------:R-:W-:Y:S01]  /*08f0*/  UMOV UR4, 0x400 ;  /* 0x0000040000047882 */ /* 0x000fe20000000000 */
[----:B------:R-:W-:Y:S01]  /*0900*/  LDS R3, [R17] ;  /* 0x0000000011037984 */ /* 0x000fe20000000800 */
[----:B0-----:R-:W-:-:S09]  /*0910*/  ULEA UR4, UR5, UR4, 0x18 ;  /* 0x0000000405047291 */ /* 0x001fd2000f8ec0ff */
[----:B------:R-:W0:Y:S02]  /*0920*/  LDS R0, [UR4+0x4] ;  /* 0x00000404ff007984 */ /* 0x000e240008000800 */
[----:B0-----:R-:W-:-:S13]  /*0930*/  ISETP.GT.AND P0, PT, R3, R0, PT ;  /* 0x000000000300720c */ /* 0x001fda0003f04270 */
[----:B------:R-:W-:Y:S05]  /*0940*/  @!P0 BRA `(.L_x_10) ;  /* 0x0000000000308947 */ /* 0x000fea0003800000 */
[----:B------:R-:W-:Y:S01]  /*0950*/  IMAD.MOV.U32 R2, RZ, RZ, 0x1 ;  /* 0x00000001ff027424 */ /* 0x000fe200078e00ff */
[----:B------:R-:W-:Y:S01]  /*0960*/  MOV R3, 0x0 ;  /* 0x0000000000037802 */ /* 0x000fe20000000f00 */
[----:B------:R0:W-:Y:S01]  /*0970*/  STS [R17], R0 ;  /* 0x0000000011007388 */ /* 0x0001e20000000800 */
[----:B------:R-:W1:Y:S01]  /*0980*/  LDCU.64 UR4, c[0x4][0x18] ;  /* 0x01000300ff0477ac */ /* 0x000e620008000a00 */
[----:B------:R-:W-:Y:S01]  /*0990*/  IMAD.MOV.U32 R6, RZ, RZ, R23 ;  /* 0x000000ffff067224 */ /* 0x000fe200078e0017 */
[----:B------:R0:W2:Y:S01]  /*09a0*/  LDC.64 R8, c[0x4][R3] ;  /* 0x0100000003087b82 */ /* 0x0000a20000000a00 */
[----:B------:R0:W-:Y:S01]  /*09b0*/  STL [R1], R2 ;  /* 0x0000000201007387 */ /* 0x0001e20000100800 */
[----:B------:R-:W-:Y:S02]  /*09c0*/  IMAD.MOV.U32 R7, RZ, RZ, R19 ;  /* 0x000000ffff077224 */ /* 0x000fe400078e0013 */
[----:B-1----:R-:W-:Y:S01]  /*09d0*/  IMAD.U32 R4, RZ, RZ, UR4 ;  /* 0x00000004ff047e24 */ /* 0x002fe2000f8e00ff */
[----:B0-----:R-:W-:-:S07]  /*09e0*/  MOV R5, UR5 ;  /* 0x0000000500057c02 */ /* 0x001fce0008000f00 */
[----:B------:R-:W-:-:S07]  /*09f0*/  LEPC R20, `(.L_x_10) ;  /* 0x000000001014794e */ /* 0x000fce0000000000 */
[----:B--2---:R-:W-:Y:S05]  /*0a00*/  CALL.ABS.NOINC R8 ;  /* 0x0000000008007343 */ /* 0x004fea0003c00000 */
.L_x_10:
[----:B------:R-:W-:Y:S05]  /*0a10*/  WARPSYNC.ALL ;  /* 0x0000000000007948 */ /* 0x000fea0003800000 */
[----:B------:R-:W-:Y:S01]  /*0a20*/  BAR.SYNC.DEFER_BLOCKING 0x0 ;  /* 0x0000000000007b1d */ /* 0x000fe20000010000 */
[----:B------:R-:W-:-:S13]  /*0a30*/  ISETP.NE.AND P0, PT, R18, RZ, PT ;  /* 0x000000ff1200720c */ /* 0x000fda0003f05270 */
[----:B------:R-:W-:Y:S05]  /*0a40*/  @P0 EXIT ;  /* 0x000000000000094d */ /* 0x000fea0003800000 */
[----:B------:R-:W0:Y:S01]  /*0a50*/  S2UR UR5, SR_CgaCtaId ;  /* 0x00000000000579c3 */ /* 0x000e220000008800 */
[----:B------:R-:W-:-:S07]  /*0a60*/  UMOV UR4, 0x400 ;  /* 0x0000040000047882 */ /* 0x000fce0000000000 */
[----:B------:R-:W1:Y:S08]  /*0a70*/  LDC.64 R2, c[0x0][0x388] ;  /* 0x0000e200ff027b82 */ /* 0x000e700000000a00 */
[----:B------:R-:W2:Y:S01]  /*0a80*/  LDC.64 R4, c[0x0][0x390] ;  /* 0x0000e400ff047b82 */ /* 0x000ea20000000a00 */
[----:B0-----:R-:W-:Y:S01]  /*0a90*/  ULEA UR4, UR5, UR4, 0x18 ;  /* 0x0000000405047291 */ /* 0x001fe2000f8ec0ff */
[----:B-1----:R-:W-:-:S08]  /*0aa0*/  IMAD.WIDE.U32 R2, R25, 0x4, R2 ;  /* 0x0000000419027825 */ /* 0x002fd000078e0002 */
[----:B------:R-:W0:Y:S02]  /*0ab0*/  LDS R0, [UR4] ;  /* 0x00000004ff007984 */ /* 0x000e240008000800 */
[----:B0-----:R-:W-:-:S05]  /*0ac0*/  I2FP.F32.S32 R7, R0 ;  /* 0x0000000000077245 */ /* 0x001fca0000201400 */
[----:B------:R-:W-:Y:S04]  /*0ad0*/  STG.E desc[UR36][R2.64], R7 ;  /* 0x0000000702007986 */ /* 0x000fe8000c101924 */
[----:B--2---:R-:W-:Y:S01]  /*0ae0*/  STG.E desc[UR36][R4.64], R22 ;  /* 0x0000001604007986 */ /* 0x004fe2000c101924 */
[----:B------:R-:W-:Y:S05]  /*0af0*/  EXIT ;  /* 0x000000000000794d */ /* 0x000fea0003800000 */
.L_x_11:
        /* <DEDUP_REMOVED lines=16> */
.L_x_13:


//--------------------- .nv.global.init           --------------------------
	.section	.nv.global.init,"aw",@progbits
.nv.global.init:
	.type		$str$4,@object
	.size		$str$4,($str$1 - $str$4)
$str$4:
        /*0000*/ 	.byte	0x69, 0x64, 0x20, 0x3d, 0x20, 0x25, 0x66, 0x20, 0x0a, 0x00
	.type		$str$1,@object
	.size		$str$1,($str - $str$1)
$str$1:
        /*000a*/ 	.byte	0x69, 0x64, 0x20, 0x3d, 0x20, 0x25, 0x64, 0x20, 0x0a, 0x00
	.type		$str,@object
	.size		$str,($str$3 - $str)
$str:
        /*0014*/ 	.byte	0x74, 0x69, 0x64, 0x20, 0x3d, 0x20, 0x25, 0x64, 0x20, 0x0a, 0x00
	.type		$str$3,@object
	.size		$str$3,($str$2 - $str$3)
$str$3:
        /*001f*/ 	.byte	0x6d, 0x69, 0x6e, 0x20, 0x3d, 0x20, 0x25, 0x66, 0x20, 0x0a, 0x00
	.type		$str$2,@object
	.size		$str$2,(.L_2 - $str$2)
$str$2:
        /*002a*/ 	.byte	0x6e, 0x64, 0x65, 0x78, 0x20, 0x3d, 0x20, 0x25, 0x64, 0x20, 0x0a, 0x00
.L_2:


//--------------------- .nv.shared.reserved.0     --------------------------
	.section	.nv.shared.reserved.0,"aw",@nobits
	.weak		__nv_reservedSMEM_offset_0_alias
	.size		__nv_reservedSMEM_offset_0_alias, 0, 64
	.other		__nv_reservedSMEM_offset_0_alias,@"STO_CUDA_RESERVED_SHARED STV_DEFAULT"
__nv_reservedSMEM_offset_0_alias:
	.zero		0
	.zero		64


//--------------------- .nv.shared._Z10kernel_minPfS_Pi --------------------------
	.section	.nv.shared._Z10kernel_minPfS_Pi,"aw",@nobits
	.sectionflags	@""
	.align	4
.nv.shared._Z10kernel_minPfS_Pi:
	.zero		1508


//--------------------- .nv.constant0._Z6argmaxPfPi --------------------------
	.section	.nv.constant0._Z6argmaxPfPi,"a",@progbits
	.sectionflags	@""
	.align	4
.nv.constant0._Z6argmaxPfPi:
	.zero		912


//--------------------- .nv.constant0._Z10kernel_minPfS_Pi --------------------------
	.section	.nv.constant0._Z10kernel_minPfS_Pi,"a",@progbits
	.sectionflags	@""
	.align	4
.nv.constant0._Z10kernel_minPfS_Pi:
	.zero		920


//--------------------- SYMBOLS --------------------------

	.type		.nv.reservedSmem.offset0,@object
	.size		.nv.reservedSmem.offset0,0x4
	.type		.nv.reservedSmem.cap,@object
	.size		.nv.reservedSmem.cap,0x4
	.type		vprintf,@function
